	.headerflags	@"EF_CUDA_TEXMODE_UNIFIED EF_CUDA_64BIT_ADDRESS EF_CUDA_ACCELERATORS EF_CUDA_SM90 EF_CUDA_VIRTUAL_SM(EF_CUDA_SM90)"
	.elftype	@"ET_EXEC"


//--------------------- .nv.info                  --------------------------
	.section	.nv.info,"",@"SHT_CUDA_INFO"
	.align	4


	//----- nvinfo : EIATTR_REGCOUNT
	.align		4
        /*0000*/ 	.byte	0x04, 0x2f
        /*0002*/ 	.short	(.L_1 - .L_0)
	.align		4
.L_0:
        /*0004*/ 	.word	index@(triton_poi_fused_clone_4)
        /*0008*/ 	.word	0x00000020


	//----- nvinfo : EIATTR_MIN_STACK_SIZE
	.align		4
.L_1:
        /*000c*/ 	.byte	0x04, 0x12
        /*000e*/ 	.short	(.L_3 - .L_2)
	.align		4
.L_2:
        /*0010*/ 	.word	index@(triton_poi_fused_clone_4)
        /*0014*/ 	.word	0x00000000


	//----- nvinfo : EIATTR_FRAME_SIZE
	.align		4
.L_3:
        /*0018*/ 	.byte	0x04, 0x11
        /*001a*/ 	.short	(.L_5 - .L_4)
	.align		4
.L_4:
        /*001c*/ 	.word	index@(triton_poi_fused_clone_4)
        /*0020*/ 	.word	0x00000000


	//----- nvinfo : EIATTR_MIN_STACK_SIZE
	.align		4
.L_5:
        /*0024*/ 	.byte	0x04, 0x12
        /*0026*/ 	.short	(.L_7 - .L_6)
	.align		4
.L_6:
        /*0028*/ 	.word	index@(triton_poi_fused_clone_4)
        /*002c*/ 	.word	0x00000000
.L_7:


//--------------------- .nv.info.triton_poi_fused_clone_4 --------------------------
	.section	.nv.info.triton_poi_fused_clone_4,"",@"SHT_CUDA_INFO"
	.sectionflags	@""
	.align	4


	//----- nvinfo : EIATTR_CUDA_API_VERSION
	.align		4
        /*0000*/ 	.byte	0x04, 0x37
        /*0002*/ 	.short	(.L_9 - .L_8)
.L_8:
        /*0004*/ 	.word	0x0000007c


	//----- nvinfo : EIATTR_KPARAM_INFO
	.align		4
.L_9:
        /*0008*/ 	.byte	0x04, 0x17
        /*000a*/ 	.short	(.L_11 - .L_10)
.L_10:
        /*000c*/ 	.word	0x00000000
        /*0010*/ 	.short	0x0003
        /*0012*/ 	.short	0x0018
        /*0014*/ 	.byte	0x00, 0xf0, 0x11, 0x00


	//----- nvinfo : EIATTR_KPARAM_INFO
	.align		4
.L_11:
        /*0018*/ 	.byte	0x04, 0x17
        /*001a*/ 	.short	(.L_13 - .L_12)
.L_12:
        /*001c*/ 	.word	0x00000000
        /*0020*/ 	.short	0x0002
        /*0022*/ 	.short	0x0010
        /*0024*/ 	.byte	0x00, 0xf4, 0x21, 0x00


	//----- nvinfo : EIATTR_KPARAM_INFO
	.align		4
.L_13:
        /*0028*/ 	.byte	0x04, 0x17
        /*002a*/ 	.short	(.L_15 - .L_14)
.L_14:
        /*002c*/ 	.word	0x00000000
        /*0030*/ 	.short	0x0001
        /*0032*/ 	.short	0x0008
        /*0034*/ 	.byte	0x00, 0xf4, 0x21, 0x00


	//----- nvinfo : EIATTR_KPARAM_INFO
	.align		4
.L_15:
        /*0038*/ 	.byte	0x04, 0x17
        /*003a*/ 	.short	(.L_17 - .L_16)
.L_16:
        /*003c*/ 	.word	0x00000000
        /*0040*/ 	.short	0x0000
        /*0042*/ 	.short	0x0000
        /*0044*/ 	.byte	0x00, 0xf4, 0x21, 0x00


	//----- nvinfo : EIATTR_SPARSE_MMA_MASK
	.align		4
.L_17:
        /*0048*/ 	.byte	0x03, 0x50
        /*004a*/ 	.short	0x0000


	//----- nvinfo : EIATTR_MAXREG_COUNT
	.align		4
        /*004c*/ 	.byte	0x03, 0x1b
        /*004e*/ 	.short	0x00ff


	//----- nvinfo : EIATTR_EXIT_INSTR_OFFSETS
	.align		4
        /*0050*/ 	.byte	0x04, 0x1c
        /*0052*/ 	.short	(.L_19 - .L_18)


	//   ....[0]....
.L_18:
        /*0054*/ 	.word	0x00000910


	//----- nvinfo : EIATTR_REQNTID
	.align		4
.L_19:
        /*0058*/ 	.byte	0x04, 0x10
        /*005a*/ 	.short	(.L_21 - .L_20)
.L_20:
        /*005c*/ 	.word	0x00000080
        /*0060*/ 	.word	0x00000001
        /*0064*/ 	.word	0x00000001


	//----- nvinfo : EIATTR_CBANK_PARAM_SIZE
	.align		4
.L_21:
        /*0068*/ 	.byte	0x03, 0x19
        /*006a*/ 	.short	0x001c


	//----- nvinfo : EIATTR_PARAM_CBANK
	.align		4
        /*006c*/ 	.byte	0x04, 0x0a
        /*006e*/ 	.short	(.L_23 - .L_22)
	.align		4
.L_22:
        /*0070*/ 	.word	index@(.nv.constant0.triton_poi_fused_clone_4)
        /*0074*/ 	.short	0x0210
        /*0076*/ 	.short	0x001c


	//----- nvinfo : EIATTR_SW_WAR
	.align		4
.L_23:
        /*0078*/ 	.byte	0x04, 0x36
        /*007a*/ 	.short	(.L_25 - .L_24)
.L_24:
        /*007c*/ 	.word	0x00000008
.L_25:


//--------------------- .nv.callgraph             --------------------------
	.section	.nv.callgraph,"",@"SHT_CUDA_CALLGRAPH"
	.align	4
	.sectionentsize	8
	.align		4
        /*0000*/ 	.word	0x00000000
	.align		4
        /*0004*/ 	.word	0xffffffff
	.align		4
        /*0008*/ 	.word	0x00000000
	.align		4
        /*000c*/ 	.word	0xfffffffe
	.align		4
        /*0010*/ 	.word	0x00000000
	.align		4
        /*0014*/ 	.word	0xfffffffd
	.align		4
        /*0018*/ 	.word	0x00000000
	.align		4
        /*001c*/ 	.word	0xfffffffc


//--------------------- .text.triton_poi_fused_clone_4 --------------------------
	.section	.text.triton_poi_fused_clone_4,"ax",@progbits
	.align	128
        .global         triton_poi_fused_clone_4
        .type           triton_poi_fused_clone_4,@function
        .size           triton_poi_fused_clone_4,(.L_x_1 - triton_poi_fused_clone_4)
        .other          triton_poi_fused_clone_4,@"STO_CUDA_ENTRY STV_DEFAULT"
triton_poi_fused_clone_4:
.text.triton_poi_fused_clone_4:
[----:B------:R-:W-:Y:S01]  /*0000*/  LDC R1, c[0x0][0x28] ;  /* 0x00000a00ff017b82 */ /* 0x000fe20000000800 */
[----:B------:R-:W1:Y:S01]  /*0010*/  S2R R0, SR_TID.X ;  /* 0x0000000000007919 */ /* 0x000e620000002100 */
[----:B------:R-:W-:Y:S01]  /*0020*/  HFMA2.MMA R12, -RZ, RZ, 0, 0 ;  /* 0x00000000ff0c7435 */ /* 0x000fe200000001ff */
[----:B------:R-:W-:Y:S01]  /*0030*/  IMAD.MOV.U32 R20, RZ, RZ, RZ ;  /* 0x000000ffff147224 */ /* 0x000fe200078e00ff */
[----:B------:R-:W-:Y:S01]  /*0040*/  HFMA2.MMA R14, -RZ, RZ, 0, 0 ;  /* 0x00000000ff0e7435 */ /* 0x000fe200000001ff */
[----:B------:R-:W2:Y:S01]  /*0050*/  S2R R15, SR_CTAID.X ;  /* 0x00000000000f7919 */ /* 0x000ea20000002500 */
[----:B------:R-:W-:Y:S01]  /*0060*/  HFMA2.MMA R8, -RZ, RZ, 0, 0 ;  /* 0x00000000ff087435 */ /* 0x000fe200000001ff */
[----:B------:R-:W-:Y:S01]  /*0070*/  MOV R10, RZ ;  /* 0x000000ff000a7202 */ /* 0x000fe20000000f00 */
[----:B------:R-:W-:Y:S01]  /*0080*/  IMAD.MOV.U32 R16, RZ, RZ, RZ ;  /* 0x000000ffff107224 */ /* 0x000fe200078e00ff */
[----:B------:R-:W-:Y:S01]  /*0090*/  MOV R22, RZ ;  /* 0x000000ff00167202 */ /* 0x000fe20000000f00 */
[----:B------:R-:W-:Y:S01]  /*00a0*/  IMAD.MOV.U32 R18, RZ, RZ, RZ ;  /* 0x000000ffff127224 */ /* 0x000fe200078e00ff */
[----:B------:R-:W-:Y:S01]  /*00b0*/  MOV R24, RZ ;  /* 0x000000ff00187202 */ /* 0x000fe20000000f00 */
[----:B------:R-:W-:Y:S01]  /*00c0*/  HFMA2.MMA R26, -RZ, RZ, 0, 0 ;  /* 0x00000000ff1a7435 */ /* 0x000fe200000001ff */
[----:B------:R-:W-:Y:S01]  /*00d0*/  ULDC.64 UR4, c[0x0][0x208] ;  /* 0x0000820000047ab9 */ /* 0x000fe20000000a00 */
[----:B-1----:R-:W-:-:S04]  /*00e0*/  SHF.L.U32 R0, R0, 0x2, RZ ;  /* 0x0000000200007819 */ /* 0x002fc800000006ff */
[----:B------:R-:W-:-:S05]  /*00f0*/  LOP3.LUT R0, R0, 0x1fc, RZ, 0xc0, !PT ;  /* 0x000001fc00007812 */ /* 0x000fca00078ec0ff */
[----:B--2---:R-:W-:-:S04]  /*0100*/  IMAD R15, R15, 0x400, R0 ;  /* 0x000004000f0f7824 */ /* 0x004fc800078e0200 */
[C---:B------:R-:W-:Y:S01]  /*0110*/  VIADD R13, R15.reuse, 0x200 ;  /* 0x000002000f0d7836 */ /* 0x040fe20000000000 */
[----:B------:R-:W-:Y:S01]  /*0120*/  IADD3 R21, R15, 0x201, RZ ;  /* 0x000002010f157810 */ /* 0x000fe20007ffe0ff */
[----:B------:R-:W-:Y:S01]  /*0130*/  IMAD.HI R5, R15, -0x6db6db6d, R14 ;  /* 0x924924930f057827 */ /* 0x000fe200078e020e */
[----:B------:R-:W-:Y:S02]  /*0140*/  IADD3 R17, R15, 0x2, RZ ;  /* 0x000000020f117810 */ /* 0x000fe40007ffe0ff */
[----:B------:R-:W-:Y:S01]  /*0150*/  IADD3 R19, R15, 0x203, RZ ;  /* 0x000002030f137810 */ /* 0x000fe20007ffe0ff */
[----:B------:R-:W-:Y:S01]  /*0160*/  IMAD.HI R4, R13, -0x6db6db6d, R12 ;  /* 0x924924930d047827 */ /* 0x000fe200078e020c */
[----:B------:R-:W-:-:S03]  /*0170*/  SHF.R.U32.HI R14, RZ, 0x1f, R5 ;  /* 0x0000001fff0e7819 */ /* 0x000fc60000011605 */
[----:B------:R-:W-:-:S04]  /*0180*/  IMAD.HI R12, R13, 0x5397829d, RZ ;  /* 0x5397829d0d0c7827 */ /* 0x000fc800078e02ff */
[C---:B------:R-:W-:Y:S01]  /*0190*/  VIADD R9, R15.reuse, 0x3 ;  /* 0x000000030f097836 */ /* 0x040fe20000000000 */
[----:B------:R-:W-:Y:S01]  /*01a0*/  SHF.R.U32.HI R25, RZ, 0x1f, R12 ;  /* 0x0000001fff197819 */ /* 0x000fe2000001160c */
[----:B------:R-:W-:Y:S02]  /*01b0*/  VIADD R11, R15, 0x202 ;  /* 0x000002020f0b7836 */ /* 0x000fe40000000000 */
[----:B------:R-:W-:Y:S01]  /*01c0*/  IMAD.HI R0, R21, -0x6db6db6d, R20 ;  /* 0x9249249315007827 */ /* 0x000fe200078e0214 */
[----:B------:R-:W-:Y:S02]  /*01d0*/  LEA.HI.SX32 R12, R12, R25, 0x18 ;  /* 0x000000190c0c7211 */ /* 0x000fe400078fc2ff */
[----:B------:R-:W-:Y:S01]  /*01e0*/  LEA.HI.SX32 R25, R5, R14, 0x1c ;  /* 0x0000000e05197211 */ /* 0x000fe200078fe2ff */
[----:B------:R-:W-:-:S04]  /*01f0*/  IMAD.HI R6, R15, 0x5397829d, RZ ;  /* 0x5397829d0f067827 */ /* 0x000fc800078e02ff */
[----:B------:R-:W-:Y:S01]  /*0200*/  IMAD.HI R8, R9, -0x6db6db6d, R8 ;  /* 0x9249249309087827 */ /* 0x000fe200078e0208 */
[----:B------:R-:W-:-:S03]  /*0210*/  SHF.R.U32.HI R7, RZ, 0x1f, R6 ;  /* 0x0000001fff077819 */ /* 0x000fc60000011606 */
[----:B------:R-:W-:Y:S01]  /*0220*/  IMAD.HI R3, R11, -0x6db6db6d, R10 ;  /* 0x924924930b037827 */ /* 0x000fe200078e020a */
[----:B------:R-:W-:Y:S02]  /*0230*/  SHF.R.U32.HI R5, RZ, 0x1f, R8 ;  /* 0x0000001fff057819 */ /* 0x000fe40000011608 */
[----:B------:R-:W-:Y:S01]  /*0240*/  LEA.HI.SX32 R6, R6, R7, 0x18 ;  /* 0x0000000706067211 */ /* 0x000fe200078fc2ff */
[----:B------:R-:W-:Y:S01]  /*0250*/  IMAD.HI R10, R17, -0x6db6db6d, R16 ;  /* 0x92492493110a7827 */ /* 0x000fe200078e0210 */
[----:B------:R-:W-:Y:S02]  /*0260*/  SHF.R.U32.HI R16, RZ, 0x1f, R0 ;  /* 0x0000001fff107819 */ /* 0x000fe40000011600 */
[----:B------:R-:W-:Y:S01]  /*0270*/  LEA.HI.SX32 R5, R8, R5, 0x1c ;  /* 0x0000000508057211 */ /* 0x000fe200078fe2ff */
[----:B------:R-:W-:Y:S01]  /*0280*/  IMAD.HI R2, R19, -0x6db6db6d, R18 ;  /* 0x9249249313027827 */ /* 0x000fe200078e0212 */
[----:B------:R-:W-:Y:S02]  /*0290*/  LEA.HI.SX32 R16, R0, R16, 0x1c ;  /* 0x0000001000107211 */ /* 0x000fe400078fe2ff */
[----:B------:R-:W-:Y:S01]  /*02a0*/  SHF.R.U32.HI R18, RZ, 0x1f, R3 ;  /* 0x0000001fff127819 */ /* 0x000fe20000011603 */
[----:B------:R-:W-:Y:S01]  /*02b0*/  VIADD R23, R15, 0x1 ;  /* 0x000000010f177836 */ /* 0x000fe20000000000 */
[----:B------:R-:W-:Y:S01]  /*02c0*/  SHF.R.U32.HI R20, RZ, 0x1f, R2 ;  /* 0x0000001fff147819 */ /* 0x000fe20000011602 */
[----:B------:R-:W-:Y:S01]  /*02d0*/  IMAD R8, R5, -0x1c, R9 ;  /* 0xffffffe405087824 */ /* 0x000fe200078e0209 */
[----:B------:R-:W-:Y:S01]  /*02e0*/  SHF.R.U32.HI R0, RZ, 0x1f, R4 ;  /* 0x0000001fff007819 */ /* 0x000fe20000011604 */
[----:B------:R-:W-:Y:S01]  /*02f0*/  IMAD.HI R7, R23, -0x6db6db6d, R22 ;  /* 0x9249249317077827 */ /* 0x000fe200078e0216 */
[----:B------:R-:W-:-:S02]  /*0300*/  LEA.HI.SX32 R18, R3, R18, 0x1c ;  /* 0x0000001203127211 */ /* 0x000fc400078fe2ff */
[----:B------:R-:W-:Y:S01]  /*0310*/  LEA.HI.SX32 R20, R2, R20, 0x1c ;  /* 0x0000001402147211 */ /* 0x000fe200078fe2ff */
[----:B------:R-:W-:Y:S01]  /*0320*/  IMAD R16, R16, -0x1c, R21 ;  /* 0xffffffe410107824 */ /* 0x000fe200078e0215 */
[----:B------:R-:W-:Y:S01]  /*0330*/  LEA.HI.SX32 R27, R4, R0, 0x1c ;  /* 0x00000000041b7211 */ /* 0x000fe200078fe2ff */
[----:B------:R-:W-:Y:S01]  /*0340*/  IMAD.HI R4, R25, -0x6db6db6d, R24 ;  /* 0x9249249319047827 */ /* 0x000fe200078e0218 */
[----:B------:R-:W-:Y:S02]  /*0350*/  SHF.R.U32.HI R2, RZ, 0x1f, R7 ;  /* 0x0000001fff027819 */ /* 0x000fe40000011607 */
[----:B------:R-:W-:Y:S01]  /*0360*/  SHF.R.U32.HI R3, RZ, 0x1f, R10 ;  /* 0x0000001fff037819 */ /* 0x000fe2000001160a */
[----:B------:R-:W-:Y:S01]  /*0370*/  IMAD R20, R20, -0x1c, R19 ;  /* 0xffffffe414147824 */ /* 0x000fe200078e0213 */
[----:B------:R-:W-:Y:S01]  /*0380*/  LEA.HI R5, R12, R12, RZ, 0x8 ;  /* 0x0000000c0c057211 */ /* 0x000fe200078f40ff */
[----:B------:R-:W-:Y:S01]  /*0390*/  IMAD.MOV.U32 R19, RZ, RZ, 0x1f ;  /* 0x0000001fff137424 */ /* 0x000fe200078e00ff */
[----:B------:R-:W-:Y:S01]  /*03a0*/  LEA.HI.SX32 R2, R7, R2, 0x1c ;  /* 0x0000000207027211 */ /* 0x000fe200078fe2ff */
[----:B------:R-:W-:Y:S01]  /*03b0*/  IMAD R18, R18, -0x1c, R11 ;  /* 0xffffffe412127824 */ /* 0x000fe200078e020b */
[----:B------:R-:W-:Y:S01]  /*03c0*/  LEA.HI.SX32 R3, R10, R3, 0x1c ;  /* 0x000000030a037211 */ /* 0x000fe200078fe2ff */
[----:B------:R-:W-:Y:S01]  /*03d0*/  IMAD R11, R6, 0x384, R19 ;  /* 0x00000384060b7824 */ /* 0x000fe200078e0213 */
[----:B------:R-:W-:Y:S01]  /*03e0*/  LOP3.LUT R5, R5, 0xffffff00, RZ, 0xc0, !PT ;  /* 0xffffff0005057812 */ /* 0x000fe200078ec0ff */
[----:B------:R-:W-:Y:S01]  /*03f0*/  IMAD R22, R2, -0x1c, R23 ;  /* 0xffffffe402167824 */ /* 0x000fe200078e0217 */
[----:B------:R-:W-:Y:S01]  /*0400*/  SHF.R.U32.HI R21, RZ, 0x1f, R4 ;  /* 0x0000001fff157819 */ /* 0x000fe20000011604 */
[----:B------:R-:W-:Y:S01]  /*0410*/  IMAD R17, R3, -0x1c, R17 ;  /* 0xffffffe403117824 */ /* 0x000fe200078e0211 */
[----:B------:R-:W-:Y:S01]  /*0420*/  LEA.HI R0, R6, R6, RZ, 0x8 ;  /* 0x0000000606007211 */ /* 0x000fe200078f40ff */
[----:B------:R-:W-:Y:S01]  /*0430*/  IMAD.IADD R7, R12, 0x1, -R5 ;  /* 0x000000010c077824 */ /* 0x000fe200078e0a05 */
[----:B------:R-:W-:Y:S01]  /*0440*/  LEA.HI.SX32 R21, R4, R21, 0x1c ;  /* 0x0000001504157211 */ /* 0x000fe200078fe2ff */
[----:B------:R-:W1:Y:S01]  /*0450*/  LDC.64 R2, c[0x0][0x210] ;  /* 0x00008400ff027b82 */ /* 0x000e620000000a00 */
[----:B------:R-:W-:Y:S01]  /*0460*/  LOP3.LUT R9, R0, 0xffffff00, RZ, 0xc0, !PT ;  /* 0xffffff0000097812 */ /* 0x000fe200078ec0ff */
[----:B------:R-:W-:Y:S01]  /*0470*/  IMAD.HI R0, R27, -0x6db6db6d, R26 ;  /* 0x924924931b007827 */ /* 0x000fe200078e021a */
[----:B------:R-:W-:-:S02]  /*0480*/  IADD3 R8, R8, R11, RZ ;  /* 0x0000000b08087210 */ /* 0x000fc40007ffe0ff */
[----:B------:R-:W-:Y:S01]  /*0490*/  IADD3 R9, R6, -R9, RZ ;  /* 0x8000000906097210 */ /* 0x000fe20007ffe0ff */
[----:B------:R-:W-:Y:S01]  /*04a0*/  IMAD R10, R25, -0x1c, R15 ;  /* 0xffffffe4190a7824 */ /* 0x000fe200078e020f */
[----:B------:R-:W-:Y:S01]  /*04b0*/  SHF.R.U32.HI R23, RZ, 0x1f, R0 ;  /* 0x0000001fff177819 */ /* 0x000fe20000011600 */
[----:B------:R-:W2:Y:S01]  /*04c0*/  LDC.64 R4, c[0x0][0x218] ;  /* 0x00008600ff047b82 */ /* 0x000ea20000000a00 */
[----:B------:R-:W-:Y:S02]  /*04d0*/  IMAD R19, R12, 0x384, R19 ;  /* 0x000003840c137824 */ /* 0x000fe400078e0213 */
[----:B------:R-:W-:Y:S01]  /*04e0*/  IMAD R6, R27, -0x1c, R13 ;  /* 0xffffffe41b067824 */ /* 0x000fe200078e020d */
[----:B------:R-:W-:Y:S01]  /*04f0*/  LEA.HI.SX32 R23, R0, R23, 0x1c ;  /* 0x0000001700177211 */ /* 0x000fe200078fe2ff */
[----:B------:R-:W-:Y:S01]  /*0500*/  IMAD R21, R21, -0x1c, R25 ;  /* 0xffffffe415157824 */ /* 0x000fe200078e0219 */
[----:B------:R-:W-:Y:S01]  /*0510*/  IADD3 R10, R11, R10, RZ ;  /* 0x0000000a0b0a7210 */ /* 0x000fe20007ffe0ff */
[----:B------:R-:W-:Y:S01]  /*0520*/  IMAD.IADD R22, R22, 0x1, R11 ;  /* 0x0000000116167824 */ /* 0x000fe200078e020b */
[----:B------:R-:W-:Y:S01]  /*0530*/  IADD3 R0, R17, R11, RZ ;  /* 0x0000000b11007210 */ /* 0x000fe20007ffe0ff */
[----:B------:R-:W-:Y:S01]  /*0540*/  IMAD.IADD R18, R18, 0x1, R19 ;  /* 0x0000000112127824 */ /* 0x000fe200078e0213 */
[----:B------:R-:W-:Y:S01]  /*0550*/  IADD3 R6, R19, R6, RZ ;  /* 0x0000000613067210 */ /* 0x000fe20007ffe0ff */
[----:B------:R-:W-:Y:S01]  /*0560*/  IMAD R23, R23, -0x1c, R27 ;  /* 0xffffffe417177824 */ /* 0x000fe200078e021b */
[----:B------:R-:W-:Y:S01]  /*0570*/  IADD3 R16, R16, R19, RZ ;  /* 0x0000001310107210 */ /* 0x000fe20007ffe0ff */
[C---:B------:R-:W-:Y:S01]  /*0580*/  IMAD R25, R21.reuse, 0x1e, R22 ;  /* 0x0000001e15197824 */ /* 0x040fe200078e0216 */
[----:B------:R-:W-:Y:S01]  /*0590*/  IADD3 R13, R20, R19, RZ ;  /* 0x00000013140d7210 */ /* 0x000fe20007ffe0ff */
[----:B------:R-:W-:-:S02]  /*05a0*/  IMAD R27, R21, 0x1e, R10 ;  /* 0x0000001e151b7824 */ /* 0x000fc400078e020a */
[C---:B------:R-:W-:Y:S02]  /*05b0*/  IMAD R29, R21.reuse, 0x1e, R0 ;  /* 0x0000001e151d7824 */ /* 0x040fe400078e0200 */
[----:B------:R-:W-:Y:S02]  /*05c0*/  IMAD R11, R21, 0x1e, R8 ;  /* 0x0000001e150b7824 */ /* 0x000fe400078e0208 */
[C---:B------:R-:W-:Y:S02]  /*05d0*/  IMAD R17, R23.reuse, 0x1e, R6 ;  /* 0x0000001e17117824 */ /* 0x040fe400078e0206 */
[C---:B------:R-:W-:Y:S02]  /*05e0*/  IMAD R19, R23.reuse, 0x1e, R16 ;  /* 0x0000001e17137824 */ /* 0x040fe400078e0210 */
[C---:B------:R-:W-:Y:S02]  /*05f0*/  IMAD R21, R23.reuse, 0x1e, R18 ;  /* 0x0000001e17157824 */ /* 0x040fe400078e0212 */
[----:B------:R-:W-:-:S02]  /*0600*/  IMAD R13, R23, 0x1e, R13 ;  /* 0x0000001e170d7824 */ /* 0x000fc400078e020d */
[----:B-1----:R-:W-:-:S04]  /*0610*/  IMAD.WIDE R24, R25, 0x4, R2 ;  /* 0x0000000419187825 */ /* 0x002fc800078e0202 */
[----:B--2---:R-:W-:Y:S02]  /*0620*/  IMAD.WIDE R22, R9, 0x4, R4 ;  /* 0x0000000409167825 */ /* 0x004fe400078e0204 */
[----:B------:R-:W2:Y:S02]  /*0630*/  LDG.E R24, desc[UR4][R24.64] ;  /* 0x0000000418187981 */ /* 0x000ea4000c1e1900 */
[--C-:B------:R-:W-:Y:S02]  /*0640*/  IMAD.WIDE R18, R19, 0x4, R2.reuse ;  /* 0x0000000413127825 */ /* 0x100fe400078e0202 */
[----:B------:R-:W2:Y:S02]  /*0650*/  LDG.E.EL R23, desc[UR4][R22.64] ;  /* 0x0000000416177981 */ /* 0x000ea4000c2e1900 */
[--C-:B------:R-:W-:Y:S02]  /*0660*/  IMAD.WIDE R8, R29, 0x4, R2.reuse ;  /* 0x000000041d087825 */ /* 0x100fe400078e0202 */
[----:B------:R-:W3:Y:S02]  /*0670*/  LDG.E R18, desc[UR4][R18.64] ;  /* 0x0000000412127981 */ /* 0x000ee4000c1e1900 */
[----:B------:R-:W-:-:S02]  /*0680*/  IMAD.WIDE R10, R11, 0x4, R2 ;  /* 0x000000040b0a7825 */ /* 0x000fc400078e0202 */
[----:B------:R-:W4:Y:S02]  /*0690*/  LDG.E R8, desc[UR4][R8.64] ;  /* 0x0000000408087981 */ /* 0x000f24000c1e1900 */
[----:B------:R-:W-:Y:S02]  /*06a0*/  IMAD.WIDE R4, R7, 0x4, R4 ;  /* 0x0000000407047825 */ /* 0x000fe400078e0204 */
[----:B------:R-:W5:Y:S02]  /*06b0*/  LDG.E R10, desc[UR4][R10.64] ;  /* 0x000000040a0a7981 */ /* 0x000f64000c1e1900 */
[----:B------:R-:W-:-:S04]  /*06c0*/  IMAD.WIDE R12, R13, 0x4, R2 ;  /* 0x000000040d0c7825 */ /* 0x000fc800078e0202 */
[--C-:B------:R-:W-:Y:S02]  /*06d0*/  IMAD.WIDE R16, R17, 0x4, R2.reuse ;  /* 0x0000000411107825 */ /* 0x100fe400078e0202 */
[----:B------:R-:W3:Y:S02]  /*06e0*/  LDG.E R12, desc[UR4][R12.64] ;  /* 0x000000040c0c7981 */ /* 0x000ee4000c1e1900 */
[--C-:B------:R-:W-:Y:S02]  /*06f0*/  IMAD.WIDE R26, R27, 0x4, R2.reuse ;  /* 0x000000041b1a7825 */ /* 0x100fe400078e0202 */
[----:B------:R-:W3:Y:S02]  /*0700*/  LDG.E R16, desc[UR4][R16.64] ;  /* 0x0000000410107981 */ /* 0x000ee4000c1e1900 */
[----:B------:R-:W-:Y:S02]  /*0710*/  IMAD.WIDE R6, R21, 0x4, R2 ;  /* 0x0000000415067825 */ /* 0x000fe400078e0202 */
[----:B------:R1:W3:Y:S01]  /*0720*/  LDG.E.EL R21, desc[UR4][R4.64] ;  /* 0x0000000404157981 */ /* 0x0002e2000c2e1900 */
[----:B------:R-:W1:Y:S03]  /*0730*/  LDC.64 R2, c[0x0][0x220] ;  /* 0x00008800ff027b82 */ /* 0x000e660000000a00 */
[----:B------:R-:W3:Y:S04]  /*0740*/  LDG.E R0, desc[UR4][R26.64] ;  /* 0x000000041a007981 */ /* 0x000ee8000c1e1900 */
[----:B------:R1:W3:Y:S02]  /*0750*/  LDG.E R6, desc[UR4][R6.64] ;  /* 0x0000000406067981 */ /* 0x0002e4000c1e1900 */
[----:B01----:R-:W-:Y:S01]  /*0760*/  IMAD.WIDE R2, R15, 0x4, R2 ;  /* 0x000000040f027825 */ /* 0x003fe200078e0202 */
[----:B--2---:R-:W-:-:S03]  /*0770*/  FSETP.GEU.AND P6, PT, R24, -R23, PT ;  /* 0x800000171800720b */ /* 0x004fc60003fce000 */
[----:B------:R-:W-:-:S05]  /*0780*/  FADD R24, R24, R23 ;  /* 0x0000001718187221 */ /* 0x000fca0000000000 */
[----:B------:R-:W-:Y:S02]  /*0790*/  SEL R5, R24, RZ, P6 ;  /* 0x000000ff18057207 */ /* 0x000fe40003000000 */
[CC--:B----4-:R-:W-:Y:S01]  /*07a0*/  FSETP.GEU.AND P0, PT, R8.reuse, -R23.reuse, PT ;  /* 0x800000170800720b */ /* 0x0d0fe20003f0e000 */
[--C-:B------:R-:W-:Y:S01]  /*07b0*/  FADD R8, R8, R23.reuse ;  /* 0x0000001708087221 */ /* 0x100fe20000000000 */
[C---:B-----5:R-:W-:Y:S01]  /*07c0*/  FSETP.GEU.AND P1, PT, R10.reuse, -R23, PT ;  /* 0x800000170a00720b */ /* 0x060fe20003f2e000 */
[----:B------:R-:W-:-:S05]  /*07d0*/  FADD R10, R10, R23 ;  /* 0x000000170a0a7221 */ /* 0x000fca0000000000 */
[----:B------:R-:W-:Y:S02]  /*07e0*/  SEL R7, R10, RZ, P1 ;  /* 0x000000ff0a077207 */ /* 0x000fe40000800000 */
[CC--:B---3--:R-:W-:Y:S01]  /*07f0*/  FSETP.GEU.AND P3, PT, R18.reuse, -R21.reuse, PT ;  /* 0x800000151200720b */ /* 0x0c8fe20003f6e000 */
[--C-:B------:R-:W-:Y:S01]  /*0800*/  FADD R18, R18, R21.reuse ;  /* 0x0000001512127221 */ /* 0x100fe20000000000 */
[C---:B------:R-:W-:Y:S01]  /*0810*/  FSETP.GEU.AND P5, PT, R12.reuse, -R21, PT ;  /* 0x800000150c00720b */ /* 0x040fe20003fae000 */
[----:B------:R-:W-:Y:S01]  /*0820*/  FADD R12, R12, R21 ;  /* 0x000000150c0c7221 */ /* 0x000fe20000000000 */
[C---:B------:R-:W-:Y:S01]  /*0830*/  FSETP.GEU.AND P2, PT, R0.reuse, -R23, PT ;  /* 0x800000170000720b */ /* 0x040fe20003f4e000 */
[----:B------:R-:W-:Y:S01]  /*0840*/  FADD R4, R0, R23 ;  /* 0x0000001700047221 */ /* 0x000fe20000000000 */
[CC--:B------:R-:W-:Y:S01]  /*0850*/  FSETP.GEU.AND P6, PT, R16.reuse, -R21.reuse, PT ;  /* 0x800000151000720b */ /* 0x0c0fe20003fce000 */
[--C-:B------:R-:W-:Y:S01]  /*0860*/  FADD R16, R16, R21.reuse ;  /* 0x0000001510107221 */ /* 0x100fe20000000000 */
[C---:B------:R-:W-:Y:S01]  /*0870*/  FADD R0, R6.reuse, R21 ;  /* 0x0000001506007221 */ /* 0x040fe20000000000 */
[----:B------:R-:W-:-:S02]  /*0880*/  FSETP.GEU.AND P4, PT, R6, -R21, PT ;  /* 0x800000150600720b */ /* 0x000fc40003f8e000 */
[----:B------:R-:W-:Y:S02]  /*0890*/  SEL R17, R18, RZ, P3 ;  /* 0x000000ff12117207 */ /* 0x000fe40001800000 */
[----:B------:R-:W-:Y:S02]  /*08a0*/  SEL R6, R8, RZ, P0 ;  /* 0x000000ff08067207 */ /* 0x000fe40000000000 */
[----:B------:R-:W-:Y:S02]  /*08b0*/  SEL R4, R4, RZ, P2 ;  /* 0x000000ff04047207 */ /* 0x000fe40001000000 */
[----:B------:R-:W-:Y:S02]  /*08c0*/  SEL R18, R0, RZ, P4 ;  /* 0x000000ff00127207 */ /* 0x000fe40002000000 */
[----:B------:R-:W-:Y:S02]  /*08d0*/  SEL R16, R16, RZ, P6 ;  /* 0x000000ff10107207 */ /* 0x000fe40003000000 */
[----:B------:R-:W-:Y:S01]  /*08e0*/  SEL R19, R12, RZ, P5 ;  /* 0x000000ff0c137207 */ /* 0x000fe20002800000 */
[----:B------:R-:W-:Y:S04]  /*08f0*/  STG.E.128 desc[UR4][R2.64], R4 ;  /* 0x0000000402007986 */ /* 0x000fe8000c101d04 */
[----:B------:R-:W-:Y:S01]  /*0900*/  STG.E.128 desc[UR4][R2.64+0x800], R16 ;  /* 0x0008001002007986 */ /* 0x000fe2000c101d04 */
[----:B------:R-:W-:Y:S05]  /*0910*/  EXIT ;  /* 0x000000000000794d */ /* 0x000fea0003800000 */
.L_x_0:
[----:B------:R-:W-:-:S00]  /*0920*/  BRA `(.L_x_0) ;  /* 0xfffffffc00fc7947 */ /* 0x000fc0000383ffff */
[----:B------:R-:W-:-:S00]  /*0930*/  NOP ;  /* 0x0000000000007918 */ /* 0x000fc00000000000 */
        /* <DEDUP_REMOVED lines=12> */
.L_x_1:


//--------------------- .nv.constant0.triton_poi_fused_clone_4 --------------------------
	.section	.nv.constant0.triton_poi_fused_clone_4,"a",@progbits
	.sectionflags	@""
	.align	4
.nv.constant0.triton_poi_fused_clone_4:
	.zero		556
